//
// Generated by NVIDIA NVVM Compiler
//
// Compiler Build ID: CL-36424714
// Cuda compilation tools, release 13.0, V13.0.88
// Based on NVVM 20.0.0
//

.version 9.0
.target sm_100
.address_size 64

	// .globl	_Z18matmult_gpu2KerneliiiPdS_S_

.visible .entry _Z18matmult_gpu2KerneliiiPdS_S_(
	.param .u32 _Z18matmult_gpu2KerneliiiPdS_S__param_0,
	.param .u32 _Z18matmult_gpu2KerneliiiPdS_S__param_1,
	.param .u32 _Z18matmult_gpu2KerneliiiPdS_S__param_2,
	.param .u64 .ptr .align 1 _Z18matmult_gpu2KerneliiiPdS_S__param_3,
	.param .u64 .ptr .align 1 _Z18matmult_gpu2KerneliiiPdS_S__param_4,
	.param .u64 .ptr .align 1 _Z18matmult_gpu2KerneliiiPdS_S__param_5
)
{
	.reg .pred 	%p<13>;
	.reg .b32 	%r<82>;
	.reg .b64 	%rd<48>;
	.reg .b64 	%fd<56>;

	ld.param.u32 	%r45, [_Z18matmult_gpu2KerneliiiPdS_S__param_0];
	ld.param.u32 	%r46, [_Z18matmult_gpu2KerneliiiPdS_S__param_1];
	ld.param.u32 	%r44, [_Z18matmult_gpu2KerneliiiPdS_S__param_2];
	ld.param.u64 	%rd5, [_Z18matmult_gpu2KerneliiiPdS_S__param_3];
	ld.param.u64 	%rd6, [_Z18matmult_gpu2KerneliiiPdS_S__param_4];
	ld.param.u64 	%rd4, [_Z18matmult_gpu2KerneliiiPdS_S__param_5];
	cvta.to.global.u64 	%rd1, %rd6;
	cvta.to.global.u64 	%rd2, %rd5;
	mov.u32 	%r47, %ctaid.x;
	mov.u32 	%r48, %ntid.x;
	mov.u32 	%r49, %tid.x;
	mad.lo.s32 	%r1, %r47, %r48, %r49;
	mov.u32 	%r50, %ctaid.y;
	mov.u32 	%r51, %ntid.y;
	mul.lo.s32 	%r2, %r50, %r51;
	mov.u32 	%r3, %tid.y;
	add.s32 	%r52, %r2, %r3;
	setp.ge.s32 	%p1, %r1, %r46;
	setp.ge.s32 	%p2, %r52, %r45;
	or.pred  	%p3, %p1, %p2;
	@%p3 bra 	$L__BB0_13;
	cvta.to.global.u64 	%rd7, %rd4;
	mul.lo.s32 	%r5, %r1, %r45;
	add.s32 	%r53, %r5, %r52;
	mul.wide.s32 	%rd8, %r53, 8;
	add.s64 	%rd3, %rd7, %rd8;
	mov.b64 	%rd9, 0;
	st.global.u64 	[%rd3], %rd9;
	setp.lt.s32 	%p4, %r44, 1;
	@%p4 bra 	$L__BB0_13;
	and.b32  	%r6, %r44, 7;
	setp.lt.u32 	%p5, %r44, 8;
	mov.b32 	%r80, 0;
	mov.f64 	%fd53, 0d0000000000000000;
	@%p5 bra 	$L__BB0_5;
	and.b32  	%r80, %r44, 2147483640;
	neg.s32 	%r78, %r80;
	add.s32 	%r55, %r3, %r44;
	add.s32 	%r77, %r55, %r2;
	shl.b32 	%r10, %r44, 3;
	shl.b32 	%r56, %r44, 1;
	add.s32 	%r76, %r52, %r56;
	mad.lo.s32 	%r75, %r44, 3, %r52;
	shl.b32 	%r57, %r44, 2;
	add.s32 	%r74, %r52, %r57;
	mad.lo.s32 	%r73, %r44, 5, %r52;
	mad.lo.s32 	%r72, %r44, 6, %r52;
	mad.lo.s32 	%r71, %r44, 7, %r52;
	mov.f64 	%fd53, 0d0000000000000000;
	mov.u32 	%r69, %r5;
	mov.u32 	%r70, %r52;
$L__BB0_4:
	.pragma "nounroll";
	mul.wide.s32 	%rd10, %r69, 8;
	add.s64 	%rd11, %rd2, %rd10;
	ld.global.f64 	%fd10, [%rd11];
	mul.wide.u32 	%rd12, %r70, 8;
	add.s64 	%rd13, %rd1, %rd12;
	ld.global.f64 	%fd11, [%rd13];
	fma.rn.f64 	%fd12, %fd10, %fd11, %fd53;
	st.global.f64 	[%rd3], %fd12;
	ld.global.f64 	%fd13, [%rd11+8];
	mul.wide.u32 	%rd14, %r77, 8;
	add.s64 	%rd15, %rd1, %rd14;
	ld.global.f64 	%fd14, [%rd15];
	fma.rn.f64 	%fd15, %fd13, %fd14, %fd12;
	st.global.f64 	[%rd3], %fd15;
	ld.global.f64 	%fd16, [%rd11+16];
	mul.wide.u32 	%rd16, %r76, 8;
	add.s64 	%rd17, %rd1, %rd16;
	ld.global.f64 	%fd17, [%rd17];
	fma.rn.f64 	%fd18, %fd16, %fd17, %fd15;
	st.global.f64 	[%rd3], %fd18;
	ld.global.f64 	%fd19, [%rd11+24];
	mul.wide.u32 	%rd18, %r75, 8;
	add.s64 	%rd19, %rd1, %rd18;
	ld.global.f64 	%fd20, [%rd19];
	fma.rn.f64 	%fd21, %fd19, %fd20, %fd18;
	st.global.f64 	[%rd3], %fd21;
	ld.global.f64 	%fd22, [%rd11+32];
	mul.wide.u32 	%rd20, %r74, 8;
	add.s64 	%rd21, %rd1, %rd20;
	ld.global.f64 	%fd23, [%rd21];
	fma.rn.f64 	%fd24, %fd22, %fd23, %fd21;
	st.global.f64 	[%rd3], %fd24;
	ld.global.f64 	%fd25, [%rd11+40];
	mul.wide.u32 	%rd22, %r73, 8;
	add.s64 	%rd23, %rd1, %rd22;
	ld.global.f64 	%fd26, [%rd23];
	fma.rn.f64 	%fd27, %fd25, %fd26, %fd24;
	st.global.f64 	[%rd3], %fd27;
	ld.global.f64 	%fd28, [%rd11+48];
	mul.wide.u32 	%rd24, %r72, 8;
	add.s64 	%rd25, %rd1, %rd24;
	ld.global.f64 	%fd29, [%rd25];
	fma.rn.f64 	%fd30, %fd28, %fd29, %fd27;
	st.global.f64 	[%rd3], %fd30;
	ld.global.f64 	%fd31, [%rd11+56];
	mul.wide.u32 	%rd26, %r71, 8;
	add.s64 	%rd27, %rd1, %rd26;
	ld.global.f64 	%fd32, [%rd27];
	fma.rn.f64 	%fd53, %fd31, %fd32, %fd30;
	st.global.f64 	[%rd3], %fd53;
	add.s32 	%r78, %r78, 8;
	add.s32 	%r77, %r77, %r10;
	add.s32 	%r76, %r76, %r10;
	add.s32 	%r75, %r75, %r10;
	add.s32 	%r74, %r74, %r10;
	add.s32 	%r73, %r73, %r10;
	add.s32 	%r72, %r72, %r10;
	add.s32 	%r71, %r71, %r10;
	add.s32 	%r70, %r70, %r10;
	add.s32 	%r69, %r69, 8;
	setp.ne.s32 	%p6, %r78, 0;
	@%p6 bra 	$L__BB0_4;
$L__BB0_5:
	setp.eq.s32 	%p7, %r6, 0;
	@%p7 bra 	$L__BB0_13;
	and.b32  	%r38, %r44, 3;
	setp.lt.u32 	%p8, %r6, 4;
	@%p8 bra 	$L__BB0_8;
	add.s32 	%r58, %r80, %r5;
	mul.wide.s32 	%rd28, %r58, 8;
	add.s64 	%rd29, %rd2, %rd28;
	ld.global.f64 	%fd33, [%rd29];
	mad.lo.s32 	%r59, %r80, %r44, %r52;
	mul.wide.u32 	%rd30, %r59, 8;
	add.s64 	%rd31, %rd1, %rd30;
	ld.global.f64 	%fd34, [%rd31];
	fma.rn.f64 	%fd35, %fd33, %fd34, %fd53;
	st.global.f64 	[%rd3], %fd35;
	ld.global.f64 	%fd36, [%rd29+8];
	add.s32 	%r60, %r59, %r44;
	mul.wide.u32 	%rd32, %r60, 8;
	add.s64 	%rd33, %rd1, %rd32;
	ld.global.f64 	%fd37, [%rd33];
	fma.rn.f64 	%fd38, %fd36, %fd37, %fd35;
	st.global.f64 	[%rd3], %fd38;
	ld.global.f64 	%fd39, [%rd29+16];
	add.s32 	%r61, %r60, %r44;
	mul.wide.u32 	%rd34, %r61, 8;
	add.s64 	%rd35, %rd1, %rd34;
	ld.global.f64 	%fd40, [%rd35];
	fma.rn.f64 	%fd41, %fd39, %fd40, %fd38;
	st.global.f64 	[%rd3], %fd41;
	ld.global.f64 	%fd42, [%rd29+24];
	add.s32 	%r62, %r61, %r44;
	mul.wide.u32 	%rd36, %r62, 8;
	add.s64 	%rd37, %rd1, %rd36;
	ld.global.f64 	%fd43, [%rd37];
	fma.rn.f64 	%fd53, %fd42, %fd43, %fd41;
	st.global.f64 	[%rd3], %fd53;
	add.s32 	%r80, %r80, 4;
$L__BB0_8:
	setp.eq.s32 	%p9, %r38, 0;
	@%p9 bra 	$L__BB0_13;
	setp.eq.s32 	%p10, %r38, 1;
	@%p10 bra 	$L__BB0_11;
	add.s32 	%r63, %r80, %r5;
	mul.wide.s32 	%rd38, %r63, 8;
	add.s64 	%rd39, %rd2, %rd38;
	ld.global.f64 	%fd44, [%rd39];
	mad.lo.s32 	%r64, %r80, %r44, %r52;
	mul.wide.u32 	%rd40, %r64, 8;
	add.s64 	%rd41, %rd1, %rd40;
	ld.global.f64 	%fd45, [%rd41];
	fma.rn.f64 	%fd46, %fd44, %fd45, %fd53;
	st.global.f64 	[%rd3], %fd46;
	ld.global.f64 	%fd47, [%rd39+8];
	add.s32 	%r65, %r64, %r44;
	mul.wide.u32 	%rd42, %r65, 8;
	add.s64 	%rd43, %rd1, %rd42;
	ld.global.f64 	%fd48, [%rd43];
	fma.rn.f64 	%fd53, %fd47, %fd48, %fd46;
	st.global.f64 	[%rd3], %fd53;
	add.s32 	%r80, %r80, 2;
$L__BB0_11:
	and.b32  	%r66, %r44, 1;
	setp.eq.b32 	%p11, %r66, 1;
	not.pred 	%p12, %p11;
	@%p12 bra 	$L__BB0_13;
	add.s32 	%r67, %r80, %r5;
	mul.wide.s32 	%rd44, %r67, 8;
	add.s64 	%rd45, %rd2, %rd44;
	ld.global.f64 	%fd49, [%rd45];
	mad.lo.s32 	%r68, %r80, %r44, %r52;
	mul.wide.u32 	%rd46, %r68, 8;
	add.s64 	%rd47, %rd1, %rd46;
	ld.global.f64 	%fd50, [%rd47];
	fma.rn.f64 	%fd51, %fd49, %fd50, %fd53;
	st.global.f64 	[%rd3], %fd51;
$L__BB0_13:
	ret;

}


// ===== COMPILED SASS (sm_100) =====

	.target	sm_100

	.elftype	@"ET_EXEC"


//--------------------- .note.nv.tkinfo           --------------------------
	.section	.note.nv.tkinfo,"",@"SHT_NOTE"
	.sectionflags	@"SHF_NOTE_NV_TKINFO"
	.tkinfo
        /*0018*/ 	.word	0x00000002
        /*0030*/ 	.string	""
        /*0030*/ 	.string	"ptxas"
        /*0030*/ 	.string	"Cuda compilation tools, release 13.0, V13.0.88"
        /*0030*/ 	.string	"Build cuda_13.0.r13.0/compiler.36424714_0"
        /*0030*/ 	.string	"-arch sm_100 -m 64 "



//--------------------- .note.nv.cuinfo           --------------------------
	.section	.note.nv.cuinfo,"",@"SHT_NOTE"
	.sectionflags	@"SHF_NOTE_NV_CUINFO"
        /*0018*/ 	.short	0x0002
        /*001a*/ 	.short	0x0064
        /*001c*/ 	.short	0x0082
	.zero		2


//--------------------- .nv.info                  --------------------------
	.section	.nv.info,"",@"SHT_CUDA_INFO"
	.align	4


	//----- nvinfo : EIATTR_REGCOUNT
	.align		4
        /*0000*/ 	.byte	0x04, 0x2f
        /*0002*/ 	.short	(.L_1 - .L_0)
	.align		4
.L_0:
        /*0004*/ 	.word	index@(_Z18matmult_gpu2KerneliiiPdS_S_)
        /*0008*/ 	.word	0x00000020


	//----- nvinfo : EIATTR_FRAME_SIZE
	.align		4
.L_1:
        /*000c*/ 	.byte	0x04, 0x11
        /*000e*/ 	.short	(.L_3 - .L_2)
	.align		4
.L_2:
        /*0010*/ 	.word	index@(_Z18matmult_gpu2KerneliiiPdS_S_)
        /*0014*/ 	.word	0x00000000


	//----- nvinfo : EIATTR_MIN_STACK_SIZE
	.align		4
.L_3:
        /*0018*/ 	.byte	0x04, 0x12
        /*001a*/ 	.short	(.L_5 - .L_4)
	.align		4
.L_4:
        /*001c*/ 	.word	index@(_Z18matmult_gpu2KerneliiiPdS_S_)
        /*0020*/ 	.word	0x00000000
.L_5:


//--------------------- .nv.compat                --------------------------
	.section	.nv.compat,"",@"SHT_CUDA_COMPAT_INFO"
	.align	4
        /*0000*/ 	.byte	0x02, 0x09, 0x00, 0x00, 0x02, 0x02, 0x01, 0x00, 0x02, 0x05, 0x05, 0x00, 0x03, 0x07, 0x01, 0x01
        /*0010*/ 	.byte	0x02, 0x03, 0x00, 0x00, 0x02, 0x06, 0x01, 0x00, 0x04, 0x0b, 0x08, 0x00, 0x01, 0x00, 0x00, 0x00
        /*0020*/ 	.byte	0x00, 0x00, 0x00, 0x00


//--------------------- .nv.info._Z18matmult_gpu2KerneliiiPdS_S_ --------------------------
	.section	.nv.info._Z18matmult_gpu2KerneliiiPdS_S_,"",@"SHT_CUDA_INFO"
	.sectionflags	@""
	.align	4


	//----- nvinfo : EIATTR_CUDA_API_VERSION
	.align		4
        /*0000*/ 	.byte	0x04, 0x37
        /*0002*/ 	.short	(.L_7 - .L_6)
.L_6:
        /*0004*/ 	.word	0x00000082


	//----- nvinfo : EIATTR_KPARAM_INFO
	.align		4
.L_7:
        /*0008*/ 	.byte	0x04, 0x17
        /*000a*/ 	.short	(.L_9 - .L_8)
.L_8:
        /*000c*/ 	.word	0x00000000
        /*0010*/ 	.short	0x0005
        /*0012*/ 	.short	0x0020
        /*0014*/ 	.byte	0x00, 0xf5, 0x21, 0x00


	//----- nvinfo : EIATTR_KPARAM_INFO
	.align		4
.L_9:
        /*0018*/ 	.byte	0x04, 0x17
        /*001a*/ 	.short	(.L_11 - .L_10)
.L_10:
        /*001c*/ 	.word	0x00000000
        /*0020*/ 	.short	0x0004
        /*0022*/ 	.short	0x0018
        /*0024*/ 	.byte	0x00, 0xf5, 0x21, 0x00


	//----- nvinfo : EIATTR_KPARAM_INFO
	.align		4
.L_11:
        /*0028*/ 	.byte	0x04, 0x17
        /*002a*/ 	.short	(.L_13 - .L_12)
.L_12:
        /*002c*/ 	.word	0x00000000
        /*0030*/ 	.short	0x0003
        /*0032*/ 	.short	0x0010
        /*0034*/ 	.byte	0x00, 0xf5, 0x21, 0x00


	//----- nvinfo : EIATTR_KPARAM_INFO
	.align		4
.L_13:
        /*0038*/ 	.byte	0x04, 0x17
        /*003a*/ 	.short	(.L_15 - .L_14)
.L_14:
        /*003c*/ 	.word	0x00000000
        /*0040*/ 	.short	0x0002
        /*0042*/ 	.short	0x0008
        /*0044*/ 	.byte	0x00, 0xf0, 0x11, 0x00


	//----- nvinfo : EIATTR_KPARAM_INFO
	.align		4
.L_15:
        /*0048*/ 	.byte	0x04, 0x17
        /*004a*/ 	.short	(.L_17 - .L_16)
.L_16:
        /*004c*/ 	.word	0x00000000
        /*0050*/ 	.short	0x0001
        /*0052*/ 	.short	0x0004
        /*0054*/ 	.byte	0x00, 0xf0, 0x11, 0x00


	//----- nvinfo : EIATTR_KPARAM_INFO
	.align		4
.L_17:
        /*0058*/ 	.byte	0x04, 0x17
        /*005a*/ 	.short	(.L_19 - .L_18)
.L_18:
        /*005c*/ 	.word	0x00000000
        /*0060*/ 	.short	0x0000
        /*0062*/ 	.short	0x0000
        /*0064*/ 	.byte	0x00, 0xf0, 0x11, 0x00


	//----- nvinfo : EIATTR_SPARSE_MMA_MASK
	.align		4
.L_19:
        /*0068*/ 	.byte	0x03, 0x50
        /*006a*/ 	.short	0x0000


	//----- nvinfo : EIATTR_MAXREG_COUNT
	.align		4
        /*006c*/ 	.byte	0x03, 0x1b
        /*006e*/ 	.short	0x00ff


	//----- nvinfo : EIATTR_MERCURY_ISA_VERSION
	.align		4
        /*0070*/ 	.byte	0x03, 0x5f
        /*0072*/ 	.short	0x0101


	//----- nvinfo : EIATTR_VRC_CTA_INIT_COUNT
	.align		4
        /*0074*/ 	.byte	0x02, 0x4a
	.zero		1
	.zero		1


	//----- nvinfo : EIATTR_EXIT_INSTR_OFFSETS
	.align		4
        /*0078*/ 	.byte	0x04, 0x1c
        /*007a*/ 	.short	(.L_21 - .L_20)


	//   ....[0]....
.L_20:
        /*007c*/ 	.word	0x000000d0


	//   ....[1]....
        /*0080*/ 	.word	0x00000160


	//   ....[2]....
        /*0084*/ 	.word	0x00000600


	//   ....[3]....
        /*0088*/ 	.word	0x00000820


	//   ....[4]....
        /*008c*/ 	.word	0x00000980


	//   ....[5]....
        /*0090*/ 	.word	0x00000a30


	//----- nvinfo : EIATTR_CBANK_PARAM_SIZE
	.align		4
.L_21:
        /*0094*/ 	.byte	0x03, 0x19
        /*0096*/ 	.short	0x0028


	//----- nvinfo : EIATTR_PARAM_CBANK
	.align		4
        /*0098*/ 	.byte	0x04, 0x0a
        /*009a*/ 	.short	(.L_23 - .L_22)
	.align		4
.L_22:
        /*009c*/ 	.word	index@(.nv.constant0._Z18matmult_gpu2KerneliiiPdS_S_)
        /*00a0*/ 	.short	0x0380
        /*00a2*/ 	.short	0x0028


	//----- nvinfo : EIATTR_SW_WAR
	.align		4
.L_23:
        /*00a4*/ 	.byte	0x04, 0x36
        /*00a6*/ 	.short	(.L_25 - .L_24)
.L_24:
        /*00a8*/ 	.word	0x00000008
.L_25:


//--------------------- .nv.callgraph             --------------------------
	.section	.nv.callgraph,"",@"SHT_CUDA_CALLGRAPH"
	.align	4
	.sectionentsize	8
	.align		4
        /*0000*/ 	.word	0x00000000
	.align		4
        /*0004*/ 	.word	0xffffffff
	.align		4
        /*0008*/ 	.word	0x00000000
	.align		4
        /*000c*/ 	.word	0xfffffffe
	.align		4
        /*0010*/ 	.word	0x00000000
	.align		4
        /*0014*/ 	.word	0xfffffffd
	.align		4
        /*0018*/ 	.word	0x00000000
	.align		4
        /*001c*/ 	.word	0xfffffffc


//--------------------- .text._Z18matmult_gpu2KerneliiiPdS_S_ --------------------------
	.section	.text._Z18matmult_gpu2KerneliiiPdS_S_,"ax",@progbits
	.align	128
        .global         _Z18matmult_gpu2KerneliiiPdS_S_
        .type           _Z18matmult_gpu2KerneliiiPdS_S_,@function
        .size           _Z18matmult_gpu2KerneliiiPdS_S_,(.L_x_5 - _Z18matmult_gpu2KerneliiiPdS_S_)
        .other          _Z18matmult_gpu2KerneliiiPdS_S_,@"STO_CUDA_ENTRY STV_DEFAULT"
_Z18matmult_gpu2KerneliiiPdS_S_:
.text._Z18matmult_gpu2KerneliiiPdS_S_:
[----:B------:R-:W-:Y:S01]  /*0000*/  LDC R1, c[0x0][0x37c] ;  /* 0x0000df00ff017b82 */ /* 0x000fe20000000800 */
[----:B------:R-:W0:Y:S07]  /*0010*/  S2R R26, SR_TID.Y ;  /* 0x00000000001a7919 */ /* 0x000e2e0000002200 */
[----:B------:R-:W1:Y:S01]  /*0020*/  S2UR UR4, SR_CTAID.Y ;  /* 0x00000000000479c3 */ /* 0x000e620000002600 */
[----:B------:R-:W2:Y:S01]  /*0030*/  LDCU.64 UR8, c[0x0][0x380] ;  /* 0x00007000ff0877ac */ /* 0x000ea20008000a00 */
[----:B------:R-:W3:Y:S06]  /*0040*/  S2R R2, SR_TID.X ;  /* 0x0000000000027919 */ /* 0x000eec0000002100 */
[----:B------:R-:W3:Y:S01]  /*0050*/  LDC R5, c[0x0][0x360] ;  /* 0x0000d800ff057b82 */ /* 0x000ee20000000800 */
[----:B------:R-:W1:Y:S07]  /*0060*/  LDCU UR5, c[0x0][0x364] ;  /* 0x00006c80ff0577ac */ /* 0x000e6e0008000800 */
[----:B------:R-:W3:Y:S01]  /*0070*/  S2UR UR6, SR_CTAID.X ;  /* 0x00000000000679c3 */ /* 0x000ee20000002500 */
[----:B-1----:R-:W-:-:S06]  /*0080*/  UIMAD UR4, UR4, UR5, URZ ;  /* 0x00000005040472a4 */ /* 0x002fcc000f8e02ff */
[----:B0-----:R-:W-:-:S04]  /*0090*/  IADD3 R0, PT, PT, R26, UR4, RZ ;  /* 0x000000041a007c10 */ /* 0x001fc8000fffe0ff */
[----:B--2---:R-:W-:Y:S01]  /*00a0*/  ISETP.GE.AND P0, PT, R0, UR8, PT ;  /* 0x0000000800007c0c */ /* 0x004fe2000bf06270 */
[----:B---3--:R-:W-:-:S05]  /*00b0*/  IMAD R5, R5, UR6, R2 ;  /* 0x0000000605057c24 */ /* 0x008fca000f8e0202 */
[----:B------:R-:W-:-:S13]  /*00c0*/  ISETP.GE.OR P0, PT, R5, UR9, P0 ;  /* 0x0000000905007c0c */ /* 0x000fda0008706670 */
[----:B------:R-:W-:Y:S05]  /*00d0*/  @P0 EXIT ;  /* 0x000000000000094d */ /* 0x000fea0003800000 */
[----:B------:R-:W0:Y:S01]  /*00e0*/  LDC R3, c[0x0][0x388] ;  /* 0x0000e200ff037b82 */ /* 0x000e220000000800 */
[----:B------:R-:W1:Y:S01]  /*00f0*/  LDCU.64 UR6, c[0x0][0x358] ;  /* 0x00006b00ff0677ac */ /* 0x000e620008000a00 */
[----:B------:R-:W-:-:S05]  /*0100*/  IMAD R5, R5, UR8, RZ ;  /* 0x0000000805057c24 */ /* 0x000fca000f8e02ff */
[----:B------:R-:W-:Y:S01]  /*0110*/  IADD3 R7, PT, PT, R0, R5, RZ ;  /* 0x0000000500077210 */ /* 0x000fe20007ffe0ff */
[----:B------:R-:W2:Y:S01]  /*0120*/  LDC.64 R12, c[0x0][0x3a0] ;  /* 0x0000e800ff0c7b82 */ /* 0x000ea20000000a00 */
[----:B0-----:R-:W-:-:S03]  /*0130*/  ISETP.GE.AND P0, PT, R3, 0x1, PT ;  /* 0x000000010300780c */ /* 0x001fc60003f06270 */
[----:B--2---:R-:W-:-:S05]  /*0140*/  IMAD.WIDE R12, R7, 0x8, R12 ;  /* 0x00000008070c7825 */ /* 0x004fca00078e020c */
[----:B-1----:R0:W-:Y:S05]  /*0150*/  STG.E.64 desc[UR6][R12.64], RZ ;  /* 0x000000ff0c007986 */ /* 0x0021ea000c101b06 */
[----:B------:R-:W-:Y:S05]  /*0160*/  @!P0 EXIT ;  /* 0x000000000000894d */ /* 0x000fea0003800000 */
[C---:B------:R-:W-:Y:S01]  /*0170*/  ISETP.GE.U32.AND P1, PT, R3.reuse, 0x8, PT ;  /* 0x000000080300780c */ /* 0x040fe20003f26070 */
[----:B------:R-:W-:Y:S01]  /*0180*/  IMAD.MOV.U32 R4, RZ, RZ, RZ ;  /* 0x000000ffff047224 */ /* 0x000fe200078e00ff */
[----:B------:R-:W-:Y:S02]  /*0190*/  LOP3.LUT R2, R3, 0x7, RZ, 0xc0, !PT ;  /* 0x0000000703027812 */ /* 0x000fe400078ec0ff */
[----:B------:R-:W-:Y:S02]  /*01a0*/  CS2R R20, SRZ ;  /* 0x0000000000147805 */ /* 0x000fe4000001ff00 */
[----:B------:R-:W-:-:S07]  /*01b0*/  ISETP.NE.AND P0, PT, R2, RZ, PT ;  /* 0x000000ff0200720c */ /* 0x000fce0003f05270 */
[----:B------:R-:W-:Y:S06]  /*01c0*/  @!P1 BRA `(.L_x_0) ;  /* 0x00000004000c9947 */ /* 0x000fec0003800000 */
[C---:B------:R-:W-:Y:S01]  /*01d0*/  LOP3.LUT R4, R3.reuse, 0x7ffffff8, RZ, 0xc0, !PT ;  /* 0x7ffffff803047812 */ /* 0x040fe200078ec0ff */
[C---:B------:R-:W-:Y:S01]  /*01e0*/  IMAD R10, R3.reuse, 0x3, R0 ;  /* 0x00000003030a7824 */ /* 0x040fe200078e0200 */
[C---:B------:R-:W-:Y:S01]  /*01f0*/  IADD3 R26, PT, PT, R3.reuse, UR4, R26 ;  /* 0x00000004031a7c10 */ /* 0x040fe2000fffe01a */
[C-C-:B------:R-:W-:Y:S01]  /*0200*/  IMAD R9, R3.reuse, 0x5, R0.reuse ;  /* 0x0000000503097824 */ /* 0x140fe200078e0200 */
[CC--:B------:R-:W-:Y:S01]  /*0210*/  LEA R8, R3.reuse, R0.reuse, 0x1 ;  /* 0x0000000003087211 */ /* 0x0c0fe200078e08ff */
[C-C-:B------:R-:W-:Y:S01]  /*0220*/  IMAD R11, R3.reuse, 0x6, R0.reuse ;  /* 0x00000006030b7824 */ /* 0x140fe200078e0200 */
[CC--:B------:R-:W-:Y:S01]  /*0230*/  LEA R7, R3.reuse, R0.reuse, 0x2 ;  /* 0x0000000003077211 */ /* 0x0c0fe200078e10ff */
[----:B------:R-:W-:Y:S01]  /*0240*/  IMAD R24, R3, 0x7, R0 ;  /* 0x0000000703187824 */ /* 0x000fe200078e0200 */
[----:B------:R-:W-:Y:S01]  /*0250*/  MOV R25, R0 ;  /* 0x0000000000197202 */ /* 0x000fe20000000f00 */
[----:B------:R-:W-:Y:S01]  /*0260*/  IMAD.MOV.U32 R27, RZ, RZ, R5 ;  /* 0x000000ffff1b7224 */ /* 0x000fe200078e0005 */
[----:B------:R-:W-:-:S02]  /*0270*/  CS2R R20, SRZ ;  /* 0x0000000000147805 */ /* 0x000fc4000001ff00 */
[----:B------:R-:W-:-:S07]  /*0280*/  IADD3 R6, PT, PT, -R4, RZ, RZ ;  /* 0x000000ff04067210 */ /* 0x000fce0007ffe1ff */
.L_x_1:
[----:B-1----:R-:W1:Y:S08]  /*0290*/  LDC.64 R14, c[0x0][0x398] ;  /* 0x0000e600ff0e7b82 */ /* 0x002e700000000a00 */
[----:B------:R-:W2:Y:S01]  /*02a0*/  LDC.64 R16, c[0x0][0x390] ;  /* 0x0000e400ff107b82 */ /* 0x000ea20000000a00 */
[----:B-1----:R-:W-:-:S06]  /*02b0*/  IMAD.WIDE.U32 R22, R25, 0x8, R14 ;  /* 0x0000000819167825 */ /* 0x002fcc00078e000e */
[----:B------:R-:W3:Y:S01]  /*02c0*/  LDG.E.64 R22, desc[UR6][R22.64] ;  /* 0x0000000616167981 */ /* 0x000ee2000c1e1b00 */
[----:B--2---:R-:W-:-:S05]  /*02d0*/  IMAD.WIDE R16, R27, 0x8, R16 ;  /* 0x000000081b107825 */ /* 0x004fca00078e0210 */
[----:B------:R-:W3:Y:S01]  /*02e0*/  LDG.E.64 R18, desc[UR6][R16.64] ;  /* 0x0000000610127981 */ /* 0x000ee2000c1e1b00 */
[----:B------:R-:W-:Y:S01]  /*02f0*/  IMAD.WIDE.U32 R28, R26, 0x8, R14 ;  /* 0x000000081a1c7825 */ /* 0x000fe200078e000e */
[----:B---3--:R-:W-:-:S07]  /*0300*/  DFMA R22, R18, R22, R20 ;  /* 0x000000161216722b */ /* 0x008fce0000000014 */
[----:B------:R1:W-:Y:S04]  /*0310*/  STG.E.64 desc[UR6][R12.64], R22 ;  /* 0x000000160c007986 */ /* 0x0003e8000c101b06 */
[----:B------:R-:W2:Y:S04]  /*0320*/  LDG.E.64 R28, desc[UR6][R28.64] ;  /* 0x000000061c1c7981 */ /* 0x000ea8000c1e1b00 */
[----:B------:R-:W2:Y:S01]  /*0330*/  LDG.E.64 R18, desc[UR6][R16.64+0x8] ;  /* 0x0000080610127981 */ /* 0x000ea2000c1e1b00 */
[----:B------:R-:W-:Y:S01]  /*0340*/  IMAD.WIDE.U32 R20, R8, 0x8, R14 ;  /* 0x0000000808147825 */ /* 0x000fe200078e000e */
[----:B--2---:R-:W-:-:S07]  /*0350*/  DFMA R28, R18, R28, R22 ;  /* 0x0000001c121c722b */ /* 0x004fce0000000016 */
[----:B------:R2:W-:Y:S04]  /*0360*/  STG.E.64 desc[UR6][R12.64], R28 ;  /* 0x0000001c0c007986 */ /* 0x0005e8000c101b06 */
[----:B------:R-:W3:Y:S04]  /*0370*/  LDG.E.64 R20, desc[UR6][R20.64] ;  /* 0x0000000614147981 */ /* 0x000ee8000c1e1b00 */
[----:B------:R-:W3:Y:S01]  /*0380*/  LDG.E.64 R18, desc[UR6][R16.64+0x10] ;  /* 0x0000100610127981 */ /* 0x000ee2000c1e1b00 */
[----:B-1----:R-:W-:Y:S01]  /*0390*/  IMAD.WIDE.U32 R22, R10, 0x8, R14 ;  /* 0x000000080a167825 */ /* 0x002fe200078e000e */
[----:B---3--:R-:W-:-:S07]  /*03a0*/  DFMA R20, R18, R20, R28 ;  /* 0x000000141214722b */ /* 0x008fce000000001c */
[----:B------:R1:W-:Y:S04]  /*03b0*/  STG.E.64 desc[UR6][R12.64], R20 ;  /* 0x000000140c007986 */ /* 0x0003e8000c101b06 */
[----:B------:R-:W3:Y:S04]  /*03c0*/  LDG.E.64 R22, desc[UR6][R22.64] ;  /* 0x0000000616167981 */ /* 0x000ee8000c1e1b00 */
[----:B------:R-:W3:Y:S01]  /*03d0*/  LDG.E.64 R18, desc[UR6][R16.64+0x18] ;  /* 0x0000180610127981 */ /* 0x000ee2000c1e1b00 */
[----:B--2---:R-:W-:Y:S01]  /*03e0*/  IMAD.WIDE.U32 R28, R7, 0x8, R14 ;  /* 0x00000008071c7825 */ /* 0x004fe200078e000e */
[----:B---3--:R-:W-:-:S07]  /*03f0*/  DFMA R22, R18, R22, R20 ;  /* 0x000000161216722b */ /* 0x008fce0000000014 */
[----:B------:R2:W-:Y:S04]  /*0400*/  STG.E.64 desc[UR6][R12.64], R22 ;  /* 0x000000160c007986 */ /* 0x0005e8000c101b06 */
[----:B------:R-:W3:Y:S04]  /*0410*/  LDG.E.64 R28, desc[UR6][R28.64] ;  /* 0x000000061c1c7981 */ /* 0x000ee8000c1e1b00 */
[----:B------:R-:W3:Y:S02]  /*0420*/  LDG.E.64 R18, desc[UR6][R16.64+0x20] ;  /* 0x0000200610127981 */ /* 0x000ee4000c1e1b00 */
[----:B---3--:R-:W-:Y:S01]  /*0430*/  DFMA R28, R18, R28, R22 ;  /* 0x0000001c121c722b */ /* 0x008fe20000000016 */
[----:B------:R-:W-:-:S06]  /*0440*/  IMAD.WIDE.U32 R18, R9, 0x8, R14 ;  /* 0x0000000809127825 */ /* 0x000fcc00078e000e */
[----:B------:R3:W-:Y:S04]  /*0450*/  STG.E.64 desc[UR6][R12.64], R28 ;  /* 0x0000001c0c007986 */ /* 0x0007e8000c101b06 */
[----:B------:R-:W4:Y:S04]  /*0460*/  LDG.E.64 R18, desc[UR6][R18.64] ;  /* 0x0000000612127981 */ /* 0x000f28000c1e1b00 */
[----:B-1----:R-:W4:Y:S02]  /*0470*/  LDG.E.64 R20, desc[UR6][R16.64+0x28] ;  /* 0x0000280610147981 */ /* 0x002f24000c1e1b00 */
[----:B----4-:R-:W-:Y:S01]  /*0480*/  DFMA R18, R20, R18, R28 ;  /* 0x000000121412722b */ /* 0x010fe2000000001c */
[----:B------:R-:W-:-:S06]  /*0490*/  IMAD.WIDE.U32 R20, R11, 0x8, R14 ;  /* 0x000000080b147825 */ /* 0x000fcc00078e000e */
[----:B------:R1:W-:Y:S04]  /*04a0*/  STG.E.64 desc[UR6][R12.64], R18 ;  /* 0x000000120c007986 */ /* 0x0003e8000c101b06 */
[----:B------:R-:W4:Y:S04]  /*04b0*/  LDG.E.64 R20, desc[UR6][R20.64] ;  /* 0x0000000614147981 */ /* 0x000f28000c1e1b00 */
[----:B--2---:R-:W4:Y:S01]  /*04c0*/  LDG.E.64 R22, desc[UR6][R16.64+0x30] ;  /* 0x0000300610167981 */ /* 0x004f22000c1e1b00 */
[----:B------:R-:W-:Y:S01]  /*04d0*/  IMAD.WIDE.U32 R14, R24, 0x8, R14 ;  /* 0x00000008180e7825 */ /* 0x000fe200078e000e */
[----:B----4-:R-:W-:-:S07]  /*04e0*/  DFMA R22, R22, R20, R18 ;  /* 0x000000141616722b */ /* 0x010fce0000000012 */
[----:B------:R1:W-:Y:S04]  /*04f0*/  STG.E.64 desc[UR6][R12.64], R22 ;  /* 0x000000160c007986 */ /* 0x0003e8000c101b06 */
[----:B---3--:R-:W2:Y:S04]  /*0500*/  LDG.E.64 R28, desc[UR6][R16.64+0x38] ;  /* 0x00003806101c7981 */ /* 0x008ea8000c1e1b00 */
[----:B------:R-:W2:Y:S01]  /*0510*/  LDG.E.64 R14, desc[UR6][R14.64] ;  /* 0x000000060e0e7981 */ /* 0x000ea2000c1e1b00 */
[----:B------:R-:W-:-:S05]  /*0520*/  VIADD R6, R6, 0x8 ;  /* 0x0000000806067836 */ /* 0x000fca0000000000 */
[----:B------:R-:W-:Y:S01]  /*0530*/  ISETP.NE.AND P1, PT, R6, RZ, PT ;  /* 0x000000ff0600720c */ /* 0x000fe20003f25270 */
[----:B------:R-:W-:Y:S01]  /*0540*/  IMAD R8, R3, 0x8, R8 ;  /* 0x0000000803087824 */ /* 0x000fe200078e0208 */
[----:B------:R-:W-:Y:S01]  /*0550*/  IADD3 R27, PT, PT, R27, 0x8, RZ ;  /* 0x000000081b1b7810 */ /* 0x000fe20007ffe0ff */
[C---:B------:R-:W-:Y:S01]  /*0560*/  IMAD R11, R3.reuse, 0x8, R11 ;  /* 0x00000008030b7824 */ /* 0x040fe200078e020b */
[C---:B------:R-:W-:Y:S02]  /*0570*/  LEA R26, R3.reuse, R26, 0x3 ;  /* 0x0000001a031a7211 */ /* 0x040fe400078e18ff */
[C---:B------:R-:W-:Y:S02]  /*0580*/  LEA R10, R3.reuse, R10, 0x3 ;  /* 0x0000000a030a7211 */ /* 0x040fe400078e18ff */
[C---:B------:R-:W-:Y:S02]  /*0590*/  LEA R7, R3.reuse, R7, 0x3 ;  /* 0x0000000703077211 */ /* 0x040fe400078e18ff */
[----:B------:R-:W-:-:S02]  /*05a0*/  LEA R9, R3, R9, 0x3 ;  /* 0x0000000903097211 */ /* 0x000fc400078e18ff */
[C---:B------:R-:W-:Y:S02]  /*05b0*/  LEA R24, R3.reuse, R24, 0x3 ;  /* 0x0000001803187211 */ /* 0x040fe400078e18ff */
[----:B------:R-:W-:Y:S01]  /*05c0*/  LEA R25, R3, R25, 0x3 ;  /* 0x0000001903197211 */ /* 0x000fe200078e18ff */
[----:B--2---:R-:W-:-:S07]  /*05d0*/  DFMA R20, R28, R14, R22 ;  /* 0x0000000e1c14722b */ /* 0x004fce0000000016 */
[----:B------:R1:W-:Y:S01]  /*05e0*/  STG.E.64 desc[UR6][R12.64], R20 ;  /* 0x000000140c007986 */ /* 0x0003e2000c101b06 */
[----:B------:R-:W-:Y:S05]  /*05f0*/  @P1 BRA `(.L_x_1) ;  /* 0xfffffffc00241947 */ /* 0x000fea000383ffff */
.L_x_0:
[----:B------:R-:W-:Y:S05]  /*0600*/  @!P0 EXIT ;  /* 0x000000000000894d */ /* 0x000fea0003800000 */
[----:B------:R-:W-:Y:S02]  /*0610*/  ISETP.GE.U32.AND P0, PT, R2, 0x4, PT ;  /* 0x000000040200780c */ /* 0x000fe40003f06070 */
[----:B-1----:R-:W-:-:S04]  /*0620*/  LOP3.LUT R22, R3, 0x3, RZ, 0xc0, !PT ;  /* 0x0000000303167812 */ /* 0x002fc800078ec0ff */
[----:B------:R-:W-:-:S07]  /*0630*/  ISETP.NE.AND P1, PT, R22, RZ, PT ;  /* 0x000000ff1600720c */ /* 0x000fce0003f25270 */
[----:B------:R-:W-:Y:S06]  /*0640*/  @!P0 BRA `(.L_x_2) ;  /* 0x0000000000748947 */ /* 0x000fec0003800000 */
[----:B------:R-:W1:Y:S01]  /*0650*/  LDC.64 R8, c[0x0][0x398] ;  /* 0x0000e600ff087b82 */ /* 0x000e620000000a00 */
[----:B------:R-:W-:Y:S01]  /*0660*/  IADD3 R11, PT, PT, R5, R4, RZ ;  /* 0x00000004050b7210 */ /* 0x000fe20007ffe0ff */
[----:B------:R-:W-:-:S06]  /*0670*/  IMAD R2, R4, R3, R0 ;  /* 0x0000000304027224 */ /* 0x000fcc00078e0200 */
[----:B------:R-:W2:Y:S01]  /*0680*/  LDC.64 R6, c[0x0][0x390] ;  /* 0x0000e400ff067b82 */ /* 0x000ea20000000a00 */
[----:B-1----:R-:W-:-:S06]  /*0690*/  IMAD.WIDE.U32 R14, R2, 0x8, R8 ;  /* 0x00000008020e7825 */ /* 0x002fcc00078e0008 */
[----:B------:R-:W3:Y:S01]  /*06a0*/  LDG.E.64 R14, desc[UR6][R14.64] ;  /* 0x000000060e0e7981 */ /* 0x000ee2000c1e1b00 */
[----:B--2---:R-:W-:-:S05]  /*06b0*/  IMAD.WIDE R6, R11, 0x8, R6 ;  /* 0x000000080b067825 */ /* 0x004fca00078e0206 */
[----:B------:R-:W3:Y:S01]  /*06c0*/  LDG.E.64 R10, desc[UR6][R6.64] ;  /* 0x00000006060a7981 */ /* 0x000ee2000c1e1b00 */
[----:B------:R-:W-:-:S04]  /*06d0*/  IMAD.IADD R2, R2, 0x1, R3 ;  /* 0x0000000102027824 */ /* 0x000fc800078e0203 */
[----:B------:R-:W-:Y:S01]  /*06e0*/  IMAD.WIDE.U32 R18, R2, 0x8, R8 ;  /* 0x0000000802127825 */ /* 0x000fe200078e0008 */
[----:B---3--:R-:W-:-:S07]  /*06f0*/  DFMA R10, R10, R14, R20 ;  /* 0x0000000e0a0a722b */ /* 0x008fce0000000014 */
[----:B------:R1:W-:Y:S04]  /*0700*/  STG.E.64 desc[UR6][R12.64], R10 ;  /* 0x0000000a0c007986 */ /* 0x0003e8000c101b06 */
[----:B------:R-:W2:Y:S04]  /*0710*/  LDG.E.64 R18, desc[UR6][R18.64] ;  /* 0x0000000612127981 */ /* 0x000ea8000c1e1b00 */
[----:B------:R-:W2:Y:S01]  /*0720*/  LDG.E.64 R16, desc[UR6][R6.64+0x8] ;  /* 0x0000080606107981 */ /* 0x000ea2000c1e1b00 */
[----:B------:R-:W-:-:S05]  /*0730*/  IADD3 R2, PT, PT, R2, R3, RZ ;  /* 0x0000000302027210 */ /* 0x000fca0007ffe0ff */
[----:B------:R-:W-:Y:S01]  /*0740*/  IMAD.WIDE.U32 R24, R2, 0x8, R8 ;  /* 0x0000000802187825 */ /* 0x000fe200078e0008 */
[----:B--2---:R-:W-:-:S07]  /*0750*/  DFMA R16, R16, R18, R10 ;  /* 0x000000121010722b */ /* 0x004fce000000000a */
        /* <DEDUP_REMOVED lines=9> */
[----:B------:R-:W-:Y:S01]  /*07f0*/  IADD3 R4, PT, PT, R4, 0x4, RZ ;  /* 0x0000000404047810 */ /* 0x000fe20007ffe0ff */
[----:B--2---:R-:W-:-:S07]  /*0800*/  DFMA R20, R20, R8, R14 ;  /* 0x000000081414722b */ /* 0x004fce000000000e */
[----:B------:R1:W-:Y:S04]  /*0810*/  STG.E.64 desc[UR6][R12.64], R20 ;  /* 0x000000140c007986 */ /* 0x0003e8000c101b06 */
.L_x_2:
[----:B------:R-:W-:Y:S05]  /*0820*/  @!P1 EXIT ;  /* 0x000000000000994d */ /* 0x000fea0003800000 */
[----:B------:R-:W-:Y:S02]  /*0830*/  ISETP.NE.AND P0, PT, R22, 0x1, PT ;  /* 0x000000011600780c */ /* 0x000fe40003f05270 */
[----:B------:R-:W-:-:S04]  /*0840*/  LOP3.LUT R2, R3, 0x1, RZ, 0xc0, !PT ;  /* 0x0000000103027812 */ /* 0x000fc800078ec0ff */
[----:B------:R-:W-:-:S07]  /*0850*/  ISETP.NE.U32.AND P1, PT, R2, 0x1, PT ;  /* 0x000000010200780c */ /* 0x000fce0003f25070 */
[----:B------:R-:W-:Y:S06]  /*0860*/  @!P0 BRA `(.L_x_3) ;  /* 0x0000000000448947 */ /* 0x000fec0003800000 */
[----:B------:R-:W2:Y:S01]  /*0870*/  LDC.64 R6, c[0x0][0x398] ;  /* 0x0000e600ff067b82 */ /* 0x000ea20000000a00 */
[----:B------:R-:W-:Y:S02]  /*0880*/  IMAD R2, R4, R3, R0 ;  /* 0x0000000304027224 */ /* 0x000fe400078e0200 */
[----:B-1----:R-:W-:-:S05]  /*0890*/  IMAD.IADD R11, R5, 0x1, R4 ;  /* 0x00000001050b7824 */ /* 0x002fca00078e0204 */
[----:B------:R-:W1:Y:S01]  /*08a0*/  LDC.64 R8, c[0x0][0x390] ;  /* 0x0000e400ff087b82 */ /* 0x000e620000000a00 */
[----:B--2---:R-:W-:-:S06]  /*08b0*/  IMAD.WIDE.U32 R14, R2, 0x8, R6 ;  /* 0x00000008020e7825 */ /* 0x004fcc00078e0006 */
[----:B------:R-:W2:Y:S01]  /*08c0*/  LDG.E.64 R14, desc[UR6][R14.64] ;  /* 0x000000060e0e7981 */ /* 0x000ea2000c1e1b00 */
[----:B-1----:R-:W-:-:S05]  /*08d0*/  IMAD.WIDE R8, R11, 0x8, R8 ;  /* 0x000000080b087825 */ /* 0x002fca00078e0208 */
[----:B------:R-:W2:Y:S01]  /*08e0*/  LDG.E.64 R10, desc[UR6][R8.64] ;  /* 0x00000006080a7981 */ /* 0x000ea2000c1e1b00 */
[----:B------:R-:W-:-:S05]  /*08f0*/  IADD3 R17, PT, PT, R2, R3, RZ ;  /* 0x0000000302117210 */ /* 0x000fca0007ffe0ff */
[----:B------:R-:W-:Y:S01]  /*0900*/  IMAD.WIDE.U32 R6, R17, 0x8, R6 ;  /* 0x0000000811067825 */ /* 0x000fe200078e0006 */
[----:B--2---:R-:W-:-:S07]  /*0910*/  DFMA R10, R10, R14, R20 ;  /* 0x0000000e0a0a722b */ /* 0x004fce0000000014 */
[----:B------:R2:W-:Y:S04]  /*0920*/  STG.E.64 desc[UR6][R12.64], R10 ;  /* 0x0000000a0c007986 */ /* 0x0005e8000c101b06 */
[----:B------:R-:W3:Y:S04]  /*0930*/  LDG.E.64 R20, desc[UR6][R8.64+0x8] ;  /* 0x0000080608147981 */ /* 0x000ee8000c1e1b00 */
[----:B------:R-:W3:Y:S01]  /*0940*/  LDG.E.64 R6, desc[UR6][R6.64] ;  /* 0x0000000606067981 */ /* 0x000ee2000c1e1b00 */
[----:B------:R-:W-:Y:S01]  /*0950*/  IADD3 R4, PT, PT, R4, 0x2, RZ ;  /* 0x0000000204047810 */ /* 0x000fe20007ffe0ff */
[----:B---3--:R-:W-:-:S07]  /*0960*/  DFMA R20, R20, R6, R10 ;  /* 0x000000061414722b */ /* 0x008fce000000000a */
[----:B------:R2:W-:Y:S04]  /*0970*/  STG.E.64 desc[UR6][R12.64], R20 ;  /* 0x000000140c007986 */ /* 0x0005e8000c101b06 */
.L_x_3:
[----:B------:R-:W-:Y:S05]  /*0980*/  @P1 EXIT ;  /* 0x000000000000194d */ /* 0x000fea0003800000 */
[----:B------:R-:W3:Y:S01]  /*0990*/  LDC.64 R6, c[0x0][0x390] ;  /* 0x0000e400ff067b82 */ /* 0x000ee20000000a00 */
[----:B------:R-:W-:Y:S01]  /*09a0*/  IADD3 R5, PT, PT, R5, R4, RZ ;  /* 0x0000000405057210 */ /* 0x000fe20007ffe0ff */
[----:B-12---:R-:W-:-:S06]  /*09b0*/  IMAD R11, R4, R3, R0 ;  /* 0x00000003040b7224 */ /* 0x006fcc00078e0200 */
[----:B------:R-:W1:Y:S01]  /*09c0*/  LDC.64 R8, c[0x0][0x398] ;  /* 0x0000e600ff087b82 */ /* 0x000e620000000a00 */
[----:B---3--:R-:W-:-:S06]  /*09d0*/  IMAD.WIDE R2, R5, 0x8, R6 ;  /* 0x0000000805027825 */ /* 0x008fcc00078e0206 */
[----:B------:R-:W2:Y:S01]  /*09e0*/  LDG.E.64 R2, desc[UR6][R2.64] ;  /* 0x0000000602027981 */ /* 0x000ea2000c1e1b00 */
[----:B-1----:R-:W-:-:S06]  /*09f0*/  IMAD.WIDE.U32 R4, R11, 0x8, R8 ;  /* 0x000000080b047825 */ /* 0x002fcc00078e0008 */
[----:B------:R-:W2:Y:S02]  /*0a00*/  LDG.E.64 R4, desc[UR6][R4.64] ;  /* 0x0000000604047981 */ /* 0x000ea4000c1e1b00 */
[----:B--2---:R-:W-:-:S07]  /*0a10*/  DFMA R20, R2, R4, R20 ;  /* 0x000000040214722b */ /* 0x004fce0000000014 */
[----:B------:R-:W-:Y:S01]  /*0a20*/  STG.E.64 desc[UR6][R12.64], R20 ;  /* 0x000000140c007986 */ /* 0x000fe2000c101b06 */
[----:B------:R-:W-:Y:S05]  /*0a30*/  EXIT ;  /* 0x000000000000794d */ /* 0x000fea0003800000 */
.L_x_4:
[----:B------:R-:W-:-:S00]  /*0a40*/  BRA `(.L_x_4) ;  /* 0xfffffffc00fc7947 */ /* 0x000fc0000383ffff */
[----:B------:R-:W-:-:S00]  /*0a50*/  NOP ;  /* 0x0000000000007918 */ /* 0x000fc00000000000 */
        /* <DEDUP_REMOVED lines=10> */
.L_x_5:


//--------------------- .nv.shared.reserved.0     --------------------------
	.section	.nv.shared.reserved.0,"aw",@nobits
	.weak		__nv_reservedSMEM_offset_0_alias
	.size		__nv_reservedSMEM_offset_0_alias, 0, 64
	.other		__nv_reservedSMEM_offset_0_alias,@"STO_CUDA_RESERVED_SHARED STV_DEFAULT"
__nv_reservedSMEM_offset_0_alias:
	.zero		0
	.zero		64


//--------------------- .nv.constant0._Z18matmult_gpu2KerneliiiPdS_S_ --------------------------
	.section	.nv.constant0._Z18matmult_gpu2KerneliiiPdS_S_,"a",@progbits
	.sectionflags	@""
	.align	4
.nv.constant0._Z18matmult_gpu2KerneliiiPdS_S_:
	.zero		936


//--------------------- SYMBOLS --------------------------

	.type		.nv.reservedSmem.offset0,@object
	.size		.nv.reservedSmem.offset0,0x4
